	.headerflags	@"EF_CUDA_TEXMODE_UNIFIED EF_CUDA_64BIT_ADDRESS EF_CUDA_ACCELERATORS EF_CUDA_SM90 EF_CUDA_VIRTUAL_SM(EF_CUDA_SM90)"
	.elftype	@"ET_EXEC"


//--------------------- .nv.info                  --------------------------
	.section	.nv.info,"",@"SHT_CUDA_INFO"
	.align	4


	//----- nvinfo : EIATTR_REGCOUNT
	.align		4
        /*0000*/ 	.byte	0x04, 0x2f
        /*0002*/ 	.short	(.L_1 - .L_0)
	.align		4
.L_0:
        /*0004*/ 	.word	index@(triton_per_fused_native_group_norm_16)
        /*0008*/ 	.word	0x00000017


	//----- nvinfo : EIATTR_MIN_STACK_SIZE
	.align		4
.L_1:
        /*000c*/ 	.byte	0x04, 0x12
        /*000e*/ 	.short	(.L_3 - .L_2)
	.align		4
.L_2:
        /*0010*/ 	.word	index@(triton_per_fused_native_group_norm_16)
        /*0014*/ 	.word	0x00000000


	//----- nvinfo : EIATTR_FRAME_SIZE
	.align		4
.L_3:
        /*0018*/ 	.byte	0x04, 0x11
        /*001a*/ 	.short	(.L_5 - .L_4)
	.align		4
.L_4:
        /*001c*/ 	.word	index@(triton_per_fused_native_group_norm_16)
        /*0020*/ 	.word	0x00000000


	//----- nvinfo : EIATTR_MIN_STACK_SIZE
	.align		4
.L_5:
        /*0024*/ 	.byte	0x04, 0x12
        /*0026*/ 	.short	(.L_7 - .L_6)
	.align		4
.L_6:
        /*0028*/ 	.word	index@(triton_per_fused_native_group_norm_16)
        /*002c*/ 	.word	0x00000000
.L_7:


//--------------------- .nv.info.triton_per_fused_native_group_norm_16 --------------------------
	.section	.nv.info.triton_per_fused_native_group_norm_16,"",@"SHT_CUDA_INFO"
	.sectionflags	@""
	.align	4


	//----- nvinfo : EIATTR_CUDA_API_VERSION
	.align		4
        /*0000*/ 	.byte	0x04, 0x37
        /*0002*/ 	.short	(.L_9 - .L_8)
.L_8:
        /*0004*/ 	.word	0x0000007c


	//----- nvinfo : EIATTR_KPARAM_INFO
	.align		4
.L_9:
        /*0008*/ 	.byte	0x04, 0x17
        /*000a*/ 	.short	(.L_11 - .L_10)
.L_10:
        /*000c*/ 	.word	0x00000000
        /*0010*/ 	.short	0x0007
        /*0012*/ 	.short	0x0034
        /*0014*/ 	.byte	0x00, 0xf0, 0x11, 0x00


	//----- nvinfo : EIATTR_KPARAM_INFO
	.align		4
.L_11:
        /*0018*/ 	.byte	0x04, 0x17
        /*001a*/ 	.short	(.L_13 - .L_12)
.L_12:
        /*001c*/ 	.word	0x00000000
        /*0020*/ 	.short	0x0006
        /*0022*/ 	.short	0x0030
        /*0024*/ 	.byte	0x00, 0xf0, 0x11, 0x00


	//----- nvinfo : EIATTR_KPARAM_INFO
	.align		4
.L_13:
        /*0028*/ 	.byte	0x04, 0x17
        /*002a*/ 	.short	(.L_15 - .L_14)
.L_14:
        /*002c*/ 	.word	0x00000000
        /*0030*/ 	.short	0x0005
        /*0032*/ 	.short	0x0028
        /*0034*/ 	.byte	0x00, 0xf4, 0x21, 0x00


	//----- nvinfo : EIATTR_KPARAM_INFO
	.align		4
.L_15:
        /*0038*/ 	.byte	0x04, 0x17
        /*003a*/ 	.short	(.L_17 - .L_16)
.L_16:
        /*003c*/ 	.word	0x00000000
        /*0040*/ 	.short	0x0004
        /*0042*/ 	.short	0x0020
        /*0044*/ 	.byte	0x00, 0xf4, 0x21, 0x00


	//----- nvinfo : EIATTR_KPARAM_INFO
	.align		4
.L_17:
        /*0048*/ 	.byte	0x04, 0x17
        /*004a*/ 	.short	(.L_19 - .L_18)
.L_18:
        /*004c*/ 	.word	0x00000000
        /*0050*/ 	.short	0x0003
        /*0052*/ 	.short	0x0018
        /*0054*/ 	.byte	0x00, 0xf4, 0x21, 0x00


	//----- nvinfo : EIATTR_KPARAM_INFO
	.align		4
.L_19:
        /*0058*/ 	.byte	0x04, 0x17
        /*005a*/ 	.short	(.L_21 - .L_20)
.L_20:
        /*005c*/ 	.word	0x00000000
        /*0060*/ 	.short	0x0002
        /*0062*/ 	.short	0x0010
        /*0064*/ 	.byte	0x00, 0xf4, 0x21, 0x00


	//----- nvinfo : EIATTR_KPARAM_INFO
	.align		4
.L_21:
        /*0068*/ 	.byte	0x04, 0x17
        /*006a*/ 	.short	(.L_23 - .L_22)
.L_22:
        /*006c*/ 	.word	0x00000000
        /*0070*/ 	.short	0x0001
        /*0072*/ 	.short	0x0008
        /*0074*/ 	.byte	0x00, 0xf4, 0x21, 0x00


	//----- nvinfo : EIATTR_KPARAM_INFO
	.align		4
.L_23:
        /*0078*/ 	.byte	0x04, 0x17
        /*007a*/ 	.short	(.L_25 - .L_24)
.L_24:
        /*007c*/ 	.word	0x00000000
        /*0080*/ 	.short	0x0000
        /*0082*/ 	.short	0x0000
        /*0084*/ 	.byte	0x00, 0xf4, 0x21, 0x00


	//----- nvinfo : EIATTR_SPARSE_MMA_MASK
	.align		4
.L_25:
        /*0088*/ 	.byte	0x03, 0x50
        /*008a*/ 	.short	0x0000


	//----- nvinfo : EIATTR_MAXREG_COUNT
	.align		4
        /*008c*/ 	.byte	0x03, 0x1b
        /*008e*/ 	.short	0x00ff


	//----- nvinfo : EIATTR_COOP_GROUP_MASK_REGIDS
	.align		4
        /*0090*/ 	.byte	0x04, 0x29
        /*0092*/ 	.short	(.L_27 - .L_26)


	//   ....[0]....
.L_26:
        /*0094*/ 	.word	0xffffffff


	//   ....[1]....
        /*0098*/ 	.word	0xffffffff


	//   ....[2]....
        /*009c*/ 	.word	0xffffffff


	//   ....[3]....
        /*00a0*/ 	.word	0xffffffff


	//   ....[4]....
        /*00a4*/ 	.word	0xffffffff


	//   ....[5]....
        /*00a8*/ 	.word	0xffffffff


	//   ....[6]....
        /*00ac*/ 	.word	0xffffffff


	//   ....[7]....
        /*00b0*/ 	.word	0xffffffff


	//   ....[8]....
        /*00b4*/ 	.word	0xffffffff


	//   ....[9]....
        /*00b8*/ 	.word	0xffffffff


	//   ....[10]....
        /*00bc*/ 	.word	0xffffffff


	//   ....[11]....
        /*00c0*/ 	.word	0xffffffff


	//   ....[12]....
        /*00c4*/ 	.word	0xffffffff


	//   ....[13]....
        /*00c8*/ 	.word	0xffffffff


	//   ....[14]....
        /*00cc*/ 	.word	0xffffffff


	//   ....[15]....
        /*00d0*/ 	.word	0xffffffff


	//   ....[16]....
        /*00d4*/ 	.word	0xffffffff


	//   ....[17]....
        /*00d8*/ 	.word	0xffffffff


	//----- nvinfo : EIATTR_COOP_GROUP_INSTR_OFFSETS
	.align		4
.L_27:
        /*00dc*/ 	.byte	0x04, 0x28
        /*00de*/ 	.short	(.L_29 - .L_28)


	//   ....[0]....
.L_28:
        /*00e0*/ 	.word	0x000001d0


	//   ....[1]....
        /*00e4*/ 	.word	0x00000210


	//   ....[2]....
        /*00e8*/ 	.word	0x00000270


	//   ....[3]....
        /*00ec*/ 	.word	0x00000290


	//   ....[4]....
        /*00f0*/ 	.word	0x00000360


	//   ....[5]....
        /*00f4*/ 	.word	0x00000410


	//   ....[6]....
        /*00f8*/ 	.word	0x00000440


	//   ....[7]....
        /*00fc*/ 	.word	0x000004c0


	//   ....[8]....
        /*0100*/ 	.word	0x00000560


	//   ....[9]....
        /*0104*/ 	.word	0x000005a0


	//   ....[10]....
        /*0108*/ 	.word	0x00000650


	//   ....[11]....
        /*010c*/ 	.word	0x00000690


	//   ....[12]....
        /*0110*/ 	.word	0x000006f0


	//   ....[13]....
        /*0114*/ 	.word	0x000007c0


	//   ....[14]....
        /*0118*/ 	.word	0x00000800


	//   ....[15]....
        /*011c*/ 	.word	0x00000980


	//   ....[16]....
        /*0120*/ 	.word	0x00000990


	//   ....[17]....
        /*0124*/ 	.word	0x000009a0


	//----- nvinfo : EIATTR_EXIT_INSTR_OFFSETS
	.align		4
.L_29:
        /*0128*/ 	.byte	0x04, 0x1c
        /*012a*/ 	.short	(.L_31 - .L_30)


	//   ....[0]....
.L_30:
        /*012c*/ 	.word	0x00000bb0


	//   ....[1]....
        /*0130*/ 	.word	0x00000c00


	//----- nvinfo : EIATTR_REQNTID
	.align		4
.L_31:
        /*0134*/ 	.byte	0x04, 0x10
        /*0136*/ 	.short	(.L_33 - .L_32)
.L_32:
        /*0138*/ 	.word	0x00000040
        /*013c*/ 	.word	0x00000001
        /*0140*/ 	.word	0x00000001


	//----- nvinfo : EIATTR_CBANK_PARAM_SIZE
	.align		4
.L_33:
        /*0144*/ 	.byte	0x03, 0x19
        /*0146*/ 	.short	0x0038


	//----- nvinfo : EIATTR_PARAM_CBANK
	.align		4
        /*0148*/ 	.byte	0x04, 0x0a
        /*014a*/ 	.short	(.L_35 - .L_34)
	.align		4
.L_34:
        /*014c*/ 	.word	index@(.nv.constant0.triton_per_fused_native_group_norm_16)
        /*0150*/ 	.short	0x0210
        /*0152*/ 	.short	0x0038


	//----- nvinfo : EIATTR_SW_WAR
	.align		4
.L_35:
        /*0154*/ 	.byte	0x04, 0x36
        /*0156*/ 	.short	(.L_37 - .L_36)
.L_36:
        /*0158*/ 	.word	0x00000008
.L_37:


//--------------------- .nv.callgraph             --------------------------
	.section	.nv.callgraph,"",@"SHT_CUDA_CALLGRAPH"
	.align	4
	.sectionentsize	8
	.align		4
        /*0000*/ 	.word	0x00000000
	.align		4
        /*0004*/ 	.word	0xffffffff
	.align		4
        /*0008*/ 	.word	0x00000000
	.align		4
        /*000c*/ 	.word	0xfffffffe
	.align		4
        /*0010*/ 	.word	0x00000000
	.align		4
        /*0014*/ 	.word	0xfffffffd
	.align		4
        /*0018*/ 	.word	0x00000000
	.align		4
        /*001c*/ 	.word	0xfffffffc


//--------------------- .text.triton_per_fused_native_group_norm_16 --------------------------
	.section	.text.triton_per_fused_native_group_norm_16,"ax",@progbits
	.sectionflags	@"SHF_BARRIERS=1"
	.align	128
        .global         triton_per_fused_native_group_norm_16
        .type           triton_per_fused_native_group_norm_16,@function
        .size           triton_per_fused_native_group_norm_16,(.L_x_1 - triton_per_fused_native_group_norm_16)
        .other          triton_per_fused_native_group_norm_16,@"STO_CUDA_ENTRY STV_DEFAULT"
triton_per_fused_native_group_norm_16:
.text.triton_per_fused_native_group_norm_16:
[----:B------:R-:W0:Y:S02]  /*0000*/  LDC R1, c[0x0][0x28] ;  /* 0x00000a00ff017b82 */ /* 0x000e240000000800 */
[----:B------:R-:W1:Y:S01]  /*0010*/  S2R R0, SR_CTAID.X ;  /* 0x0000000000007919 */ /* 0x000e620000002500 */
[----:B------:R-:W2:Y:S01]  /*0020*/  LDC.64 R6, c[0x0][0x220] ;  /* 0x00008800ff067b82 */ /* 0x000ea20000000a00 */
[----:B------:R-:W-:Y:S01]  /*0030*/  HFMA2.MMA R10, -RZ, RZ, 0, 0 ;  /* 0x00000000ff0a7435 */ /* 0x000fe200000001ff */
[----:B------:R-:W-:Y:S01]  /*0040*/  ULDC.64 UR6, c[0x0][0x208] ;  /* 0x0000820000067ab9 */ /* 0x000fe20000000a00 */
[----:B------:R-:W3:Y:S05]  /*0050*/  S2R R14, SR_TID.X ;  /* 0x00000000000e7919 */ /* 0x000eea0000002100 */
[----:B------:R-:W4:Y:S01]  /*0060*/  LDC.64 R12, c[0x0][0x218] ;  /* 0x00008600ff0c7b82 */ /* 0x000f220000000a00 */
[C---:B-1----:R-:W-:Y:S01]  /*0070*/  IMAD.HI R5, R0.reuse, 0x2aaaaaab, RZ ;  /* 0x2aaaaaab00057827 */ /* 0x042fe200078e02ff */
[----:B------:R-:W-:-:S04]  /*0080*/  ISETP.GE.AND P0, PT, R0, 0x60, PT ;  /* 0x000000600000780c */ /* 0x000fc80003f06270 */
[----:B------:R-:W-:-:S04]  /*0090*/  SHF.R.U32.HI R8, RZ, 0x1f, R5 ;  /* 0x0000001fff087819 */ /* 0x000fc80000011605 */
[----:B------:R-:W-:Y:S02]  /*00a0*/  LEA.HI.SX32 R9, R5, R8, 0x1e ;  /* 0x0000000805097211 */ /* 0x000fe400078ff2ff */
[----:B---3--:R-:W-:-:S03]  /*00b0*/  LOP3.LUT R5, R14, 0x3f, RZ, 0xc0, !PT ;  /* 0x0000003f0e057812 */ /* 0x008fc600078ec0ff */
[----:B------:R-:W-:-:S04]  /*00c0*/  IMAD R8, R9, -0x18, R0 ;  /* 0xffffffe809087824 */ /* 0x000fc800078e0200 */
[----:B------:R-:W-:-:S04]  /*00d0*/  IMAD R8, R5, 0x18, R8 ;  /* 0x0000001805087824 */ /* 0x000fc800078e0208 */
[----:B------:R-:W-:Y:S02]  /*00e0*/  IMAD R11, R9, 0x600, R8 ;  /* 0x00000600090b7824 */ /* 0x000fe400078e0208 */
[----:B------:R-:W1:Y:S02]  /*00f0*/  LDC.64 R8, c[0x0][0x210] ;  /* 0x00008400ff087b82 */ /* 0x000e640000000a00 */
[----:B--2---:R-:W-:-:S05]  /*0100*/  IMAD.WIDE R6, R11, 0x4, R6 ;  /* 0x000000040b067825 */ /* 0x004fca00078e0206 */
[----:B------:R-:W2:Y:S01]  /*0110*/  @!P0 LDG.E R10, desc[UR6][R6.64] ;  /* 0x00000006060a8981 */ /* 0x000ea2000c1e1900 */
[----:B------:R-:W-:Y:S01]  /*0120*/  MOV R15, RZ ;  /* 0x000000ff000f7202 */ /* 0x000fe20000000f00 */
[----:B----4-:R-:W-:-:S04]  /*0130*/  IMAD.WIDE R12, R11, 0x4, R12 ;  /* 0x000000040b0c7825 */ /* 0x010fc800078e020c */
[----:B-1----:R-:W-:Y:S01]  /*0140*/  IMAD.WIDE R8, R11, 0x4, R8 ;  /* 0x000000040b087825 */ /* 0x002fe200078e0208 */
[----:B------:R-:W-:-:S04]  /*0150*/  HFMA2.MMA R11, -RZ, RZ, 0, 0 ;  /* 0x00000000ff0b7435 */ /* 0x000fc800000001ff */
[----:B------:R-:W3:Y:S06]  /*0160*/  @!P0 LDG.E R15, desc[UR6][R8.64] ;  /* 0x00000006080f8981 */ /* 0x000eec000c1e1900 */
[----:B------:R-:W4:Y:S01]  /*0170*/  @!P0 LDG.E R11, desc[UR6][R12.64] ;  /* 0x000000060c0b8981 */ /* 0x000f22000c1e1900 */
[----:B------:R-:W1:Y:S01]  /*0180*/  S2UR UR5, SR_CgaCtaId ;  /* 0x00000000000579c3 */ /* 0x000e620000008800 */
[----:B------:R-:W-:Y:S02]  /*0190*/  UMOV UR4, 0x400 ;  /* 0x0000040000047882 */ /* 0x000fe40000000000 */
[----:B-1----:R-:W-:Y:S01]  /*01a0*/  UPRMT UR4, UR5, 0x654, UR4 ;  /* 0x0000065405047896 */ /* 0x002fe20008000004 */
[----:B--2---:R-:W-:-:S04]  /*01b0*/  SEL R10, R10, RZ, !P0 ;  /* 0x000000ff0a0a7207 */ /* 0x004fc80004000000 */
[----:B------:R-:W-:-:S05]  /*01c0*/  FSEL R10, R10, RZ, !P0 ;  /* 0x000000ff0a0a7208 */ /* 0x000fca0004000000 */
[----:B------:R-:W1:Y:S01]  /*01d0*/  SHFL.BFLY PT, R17, R10, 0x10, 0x1f ;  /* 0x0e001f000a117f89 */ /* 0x000e6200000e0000 */
[----:B---3--:R-:W-:-:S04]  /*01e0*/  SEL R15, R15, RZ, !P0 ;  /* 0x000000ff0f0f7207 */ /* 0x008fc80004000000 */
[----:B------:R-:W-:Y:S02]  /*01f0*/  FSEL R15, R15, RZ, !P0 ;  /* 0x000000ff0f0f7208 */ /* 0x000fe40004000000 */
[----:B----4-:R-:W-:-:S03]  /*0200*/  SEL R11, R11, RZ, !P0 ;  /* 0x000000ff0b0b7207 */ /* 0x010fc60004000000 */
[----:B------:R-:W2:Y:S01]  /*0210*/  SHFL.BFLY PT, R8, R15, 0x10, 0x1f ;  /* 0x0e001f000f087f89 */ /* 0x000ea200000e0000 */
[----:B------:R-:W-:Y:S01]  /*0220*/  FSEL R12, R11, RZ, !P0 ;  /* 0x000000ff0b0c7208 */ /* 0x000fe20004000000 */
[----:B-1----:R-:W-:Y:S01]  /*0230*/  FADD R6, R10, R17 ;  /* 0x000000110a067221 */ /* 0x002fe20000000000 */
[----:B------:R-:W-:-:S03]  /*0240*/  ISETP.EQ.AND P0, PT, R5, RZ, !P0 ;  /* 0x000000ff0500720c */ /* 0x000fc60004702270 */
[C---:B------:R-:W-:Y:S01]  /*0250*/  FMUL R7, R6.reuse, 0.25 ;  /* 0x3e80000006077820 */ /* 0x040fe20000400000 */
[C---:B------:R-:W-:Y:S01]  /*0260*/  FSETP.GEU.AND P2, PT, |R6|.reuse, 1.175494350822287508e-38, PT ;  /* 0x008000000600780b */ /* 0x040fe20003f4e200 */
[----:B------:R-:W1:Y:S01]  /*0270*/  SHFL.BFLY PT, R9, R6, 0x8, 0x1f ;  /* 0x0d001f0006097f89 */ /* 0x000e6200000e0000 */
[----:B------:R-:W-:-:S03]  /*0280*/  FSETP.GT.AND P1, PT, |R6|, 8.50705917302346158658e+37, PT ;  /* 0x7e8000000600780b */ /* 0x000fc60003f24200 */
[----:B------:R-:W3:Y:S01]  /*0290*/  SHFL.BFLY PT, R13, R12, 0x10, 0x1f ;  /* 0x0e001f000c0d7f89 */ /* 0x000ee200000e0000 */
[----:B------:R-:W-:-:S07]  /*02a0*/  FSEL R18, R7, R6, P1 ;  /* 0x0000000607127208 */ /* 0x000fce0000800000 */
[----:B------:R-:W-:Y:S02]  /*02b0*/  @!P2 FMUL R18, R18, 16777216 ;  /* 0x4b8000001212a820 */ /* 0x000fe40000400000 */
[----:B------:R-:W-:Y:S01]  /*02c0*/  @P1 FMUL R17, R17, 0.25 ;  /* 0x3e80000011111820 */ /* 0x000fe20000400000 */
[----:B--2---:R-:W-:-:S03]  /*02d0*/  FADD R16, -R15, R8 ;  /* 0x000000080f107221 */ /* 0x004fc60000000100 */
[----:B------:R-:W2:Y:S01]  /*02e0*/  MUFU.RCP R18, R18 ;  /* 0x0000001200127308 */ /* 0x000ea20000001000 */
[----:B------:R-:W-:Y:S01]  /*02f0*/  @!P2 FMUL R17, R17, 16777216 ;  /* 0x4b8000001111a820 */ /* 0x000fe20000400000 */
[----:B------:R-:W-:Y:S01]  /*0300*/  FSETP.NEU.AND P2, PT, R6, RZ, PT ;  /* 0x000000ff0600720b */ /* 0x000fe20003f4d000 */
[----:B------:R-:W-:Y:S01]  /*0310*/  FMUL R19, R16, R16 ;  /* 0x0000001010137220 */ /* 0x000fe20000400000 */
[----:B-1----:R-:W-:-:S03]  /*0320*/  FADD R7, R6, R9 ;  /* 0x0000000906077221 */ /* 0x002fc60000000000 */
[----:B------:R-:W-:Y:S01]  /*0330*/  FMUL R19, R10, R19 ;  /* 0x000000130a137220 */ /* 0x000fe20000400000 */
[C---:B------:R-:W-:Y:S01]  /*0340*/  FMUL R20, R7.reuse, 0.25 ;  /* 0x3e80000007147820 */ /* 0x040fe20000400000 */
[C---:B------:R-:W-:Y:S01]  /*0350*/  FSETP.GEU.AND P3, PT, |R7|.reuse, 1.175494350822287508e-38, PT ;  /* 0x008000000700780b */ /* 0x040fe20003f6e200 */
[----:B------:R-:W1:Y:S01]  /*0360*/  SHFL.BFLY PT, R8, R7, 0x4, 0x1f ;  /* 0x0c801f0007087f89 */ /* 0x000e6200000e0000 */
[----:B------:R-:W-:Y:S01]  /*0370*/  FSETP.GT.AND P1, PT, |R7|, 8.50705917302346158658e+37, PT ;  /* 0x7e8000000700780b */ /* 0x000fe20003f24200 */
[----:B---3--:R-:W-:Y:S01]  /*0380*/  FADD R12, R12, R13 ;  /* 0x0000000d0c0c7221 */ /* 0x008fe20000000000 */
[----:B--2---:R-:W-:Y:S02]  /*0390*/  FMUL R17, R18, R17 ;  /* 0x0000001112117220 */ /* 0x004fe40000400000 */
[----:B------:R-:W-:-:S03]  /*03a0*/  FSEL R20, R20, R7, P1 ;  /* 0x0000000714147208 */ /* 0x000fc60000800000 */
[----:B------:R-:W-:Y:S02]  /*03b0*/  FSEL R17, R17, RZ, P2 ;  /* 0x000000ff11117208 */ /* 0x000fe40001000000 */
[----:B------:R-:W-:Y:S02]  /*03c0*/  FSETP.NEU.AND P2, PT, R7, RZ, PT ;  /* 0x000000ff0700720b */ /* 0x000fe40003f4d000 */
[----:B------:R-:W-:Y:S01]  /*03d0*/  @!P3 FMUL R20, R20, 16777216 ;  /* 0x4b8000001414b820 */ /* 0x000fe20000400000 */
[----:B------:R-:W-:Y:S01]  /*03e0*/  FFMA R11, R16, R17, R15 ;  /* 0x00000011100b7223 */ /* 0x000fe2000000000f */
[----:B------:R-:W-:Y:S01]  /*03f0*/  FFMA R12, R17, R19, R12 ;  /* 0x00000013110c7223 */ /* 0x000fe2000000000c */
[----:B------:R-:W-:-:S03]  /*0400*/  @P1 FMUL R9, R9, 0.25 ;  /* 0x3e80000009091820 */ /* 0x000fc60000400000 */
[----:B------:R-:W2:Y:S01]  /*0410*/  SHFL.BFLY PT, R16, R11, 0x8, 0x1f ;  /* 0x0d001f000b107f89 */ /* 0x000ea200000e0000 */
[----:B------:R-:W3:Y:S01]  /*0420*/  MUFU.RCP R20, R20 ;  /* 0x0000001400147308 */ /* 0x000ee20000001000 */
[----:B------:R-:W-:Y:S02]  /*0430*/  @!P3 FMUL R9, R9, 16777216 ;  /* 0x4b8000000909b820 */ /* 0x000fe40000400000 */
[----:B------:R-:W4:Y:S01]  /*0440*/  SHFL.BFLY PT, R13, R12, 0x8, 0x1f ;  /* 0x0d001f000c0d7f89 */ /* 0x000f2200000e0000 */
[----:B-1----:R-:W-:-:S04]  /*0450*/  FADD R10, R7, R8 ;  /* 0x00000008070a7221 */ /* 0x002fc80000000000 */
[C---:B------:R-:W-:Y:S01]  /*0460*/  FMUL R17, R10.reuse, 0.25 ;  /* 0x3e8000000a117820 */ /* 0x040fe20000400000 */
[C---:B------:R-:W-:Y:S02]  /*0470*/  FSETP.GEU.AND P3, PT, |R10|.reuse, 1.175494350822287508e-38, PT ;  /* 0x008000000a00780b */ /* 0x040fe40003f6e200 */
[----:B------:R-:W-:Y:S01]  /*0480*/  FSETP.GT.AND P1, PT, |R10|, 8.50705917302346158658e+37, PT ;  /* 0x7e8000000a00780b */ /* 0x000fe20003f24200 */
[----:B---3--:R-:W-:-:S03]  /*0490*/  FMUL R9, R20, R9 ;  /* 0x0000000914097220 */ /* 0x008fc60000400000 */
[----:B------:R-:W-:Y:S02]  /*04a0*/  FSEL R18, R17, R10, P1 ;  /* 0x0000000a11127208 */ /* 0x000fe40000800000 */
[----:B------:R-:W-:Y:S02]  /*04b0*/  FSEL R15, R9, RZ, P2 ;  /* 0x000000ff090f7208 */ /* 0x000fe40001000000 */
[----:B------:R-:W1:Y:S01]  /*04c0*/  SHFL.BFLY PT, R9, R10, 0x2, 0x1f ;  /* 0x0c401f000a097f89 */ /* 0x000e6200000e0000 */
[----:B--2---:R-:W-:Y:S02]  /*04d0*/  FADD R16, -R11, R16 ;  /* 0x000000100b107221 */ /* 0x004fe40000000100 */
[----:B------:R-:W-:Y:S02]  /*04e0*/  @!P3 FMUL R18, R18, 16777216 ;  /* 0x4b8000001212b820 */ /* 0x000fe40000400000 */
[----:B------:R-:W-:Y:S01]  /*04f0*/  @P1 FMUL R8, R8, 0.25 ;  /* 0x3e80000008081820 */ /* 0x000fe20000400000 */
[----:B------:R-:W-:Y:S01]  /*0500*/  FSETP.NEU.AND P1, PT, R10, RZ, PT ;  /* 0x000000ff0a00720b */ /* 0x000fe20003f2d000 */
[C---:B------:R-:W-:Y:S01]  /*0510*/  FFMA R11, R16.reuse, R15, R11 ;  /* 0x0000000f100b7223 */ /* 0x040fe2000000000b */
[----:B------:R-:W-:Y:S01]  /*0520*/  FMUL R17, R16, R16 ;  /* 0x0000001010117220 */ /* 0x000fe20000400000 */
[----:B----4-:R-:W-:Y:S01]  /*0530*/  FADD R12, R12, R13 ;  /* 0x0000000d0c0c7221 */ /* 0x010fe20000000000 */
[----:B------:R-:W2:Y:S01]  /*0540*/  MUFU.RCP R19, R18 ;  /* 0x0000001200137308 */ /* 0x000ea20000001000 */
[----:B------:R-:W-:Y:S01]  /*0550*/  @!P3 FMUL R8, R8, 16777216 ;  /* 0x4b8000000808b820 */ /* 0x000fe20000400000 */
[----:B------:R-:W3:Y:S01]  /*0560*/  SHFL.BFLY PT, R16, R11, 0x4, 0x1f ;  /* 0x0c801f000b107f89 */ /* 0x000ee200000e0000 */
[----:B------:R-:W-:Y:S01]  /*0570*/  FMUL R17, R6, R17 ;  /* 0x0000001106117220 */ /* 0x000fe20000400000 */
[----:B------:R-:W-:-:S03]  /*0580*/  ISETP.GE.AND P3, PT, R14, 0x2, PT ;  /* 0x000000020e00780c */ /* 0x000fc60003f66270 */
[----:B------:R-:W-:-:S05]  /*0590*/  FFMA R12, R15, R17, R12 ;  /* 0x000000110f0c7223 */ /* 0x000fca000000000c */
[----:B------:R-:W4:Y:S01]  /*05a0*/  SHFL.BFLY PT, R13, R12, 0x4, 0x1f ;  /* 0x0c801f000c0d7f89 */ /* 0x000f2200000e0000 */
[----:B--2---:R-:W-:Y:S01]  /*05b0*/  FMUL R19, R19, R8 ;  /* 0x0000000813137220 */ /* 0x004fe20000400000 */
[----:B-1----:R-:W-:-:S04]  /*05c0*/  FADD R6, R10, R9 ;  /* 0x000000090a067221 */ /* 0x002fc80000000000 */
[----:B------:R-:W-:Y:S01]  /*05d0*/  FSEL R19, R19, RZ, P1 ;  /* 0x000000ff13137208 */ /* 0x000fe20000800000 */
[C---:B------:R-:W-:Y:S01]  /*05e0*/  FMUL R15, R6.reuse, 0.25 ;  /* 0x3e800000060f7820 */ /* 0x040fe20000400000 */
[C---:B------:R-:W-:Y:S02]  /*05f0*/  FSETP.GEU.AND P2, PT, |R6|.reuse, 1.175494350822287508e-38, PT ;  /* 0x008000000600780b */ /* 0x040fe40003f4e200 */
[----:B------:R-:W-:Y:S01]  /*0600*/  FSETP.GT.AND P1, PT, |R6|, 8.50705917302346158658e+37, PT ;  /* 0x7e8000000600780b */ /* 0x000fe20003f24200 */
[----:B---3--:R-:W-:-:S04]  /*0610*/  FADD R16, -R11, R16 ;  /* 0x000000100b107221 */ /* 0x008fc80000000100 */
[C---:B------:R-:W-:Y:S01]  /*0620*/  FMUL R18, R16.reuse, R16 ;  /* 0x0000001010127220 */ /* 0x040fe20000400000 */
[----:B------:R-:W-:Y:S01]  /*0630*/  FFMA R8, R16, R19, R11 ;  /* 0x0000001310087223 */ /* 0x000fe2000000000b */
[----:B------:R-:W-:Y:S01]  /*0640*/  FSEL R16, R15, R6, P1 ;  /* 0x000000060f107208 */ /* 0x000fe20000800000 */
[----:B------:R-:W1:Y:S01]  /*0650*/  SHFL.BFLY PT, R11, R6, 0x1, 0x1f ;  /* 0x0c201f00060b7f89 */ /* 0x000e6200000e0000 */
[----:B------:R-:W-:Y:S01]  /*0660*/  FMUL R18, R7, R18 ;  /* 0x0000001207127220 */ /* 0x000fe20000400000 */
[----:B----4-:R-:W-:Y:S02]  /*0670*/  FADD R12, R12, R13 ;  /* 0x0000000d0c0c7221 */ /* 0x010fe40000000000 */
[----:B------:R-:W-:Y:S01]  /*0680*/  @!P2 FMUL R16, R16, 16777216 ;  /* 0x4b8000001010a820 */ /* 0x000fe20000400000 */
[----:B------:R-:W2:Y:S01]  /*0690*/  SHFL.BFLY PT, R13, R8, 0x2, 0x1f ;  /* 0x0c401f00080d7f89 */ /* 0x000ea200000e0000 */
[----:B------:R-:W-:Y:S01]  /*06a0*/  @P1 FMUL R9, R9, 0.25 ;  /* 0x3e80000009091820 */ /* 0x000fe20000400000 */
[----:B------:R-:W-:Y:S01]  /*06b0*/  FFMA R12, R19, R18, R12 ;  /* 0x00000012130c7223 */ /* 0x000fe2000000000c */
[----:B------:R-:W-:-:S02]  /*06c0*/  FSETP.NEU.AND P1, PT, R6, RZ, PT ;  /* 0x000000ff0600720b */ /* 0x000fc40003f2d000 */
[----:B------:R-:W3:Y:S01]  /*06d0*/  MUFU.RCP R16, R16 ;  /* 0x0000001000107308 */ /* 0x000ee20000001000 */
[----:B------:R-:W-:Y:S01]  /*06e0*/  @!P2 FMUL R9, R9, 16777216 ;  /* 0x4b8000000909a820 */ /* 0x000fe20000400000 */
[----:B------:R-:W4:Y:S01]  /*06f0*/  SHFL.BFLY PT, R15, R12, 0x2, 0x1f ;  /* 0x0c401f000c0f7f89 */ /* 0x000f2200000e0000 */
[----:B-1----:R-:W-:Y:S02]  /*0700*/  FADD R7, R6, R11 ;  /* 0x0000000b06077221 */ /* 0x002fe40000000000 */
[----:B---3--:R-:W-:Y:S02]  /*0710*/  FMUL R9, R16, R9 ;  /* 0x0000000910097220 */ /* 0x008fe40000400000 */
[----:B------:R-:W-:Y:S01]  /*0720*/  FMUL R16, R7, 0.25 ;  /* 0x3e80000007107820 */ /* 0x000fe20000400000 */
[----:B--2---:R-:W-:Y:S02]  /*0730*/  FADD R13, -R8, R13 ;  /* 0x0000000d080d7221 */ /* 0x004fe40000000100 */
[----:B------:R-:W-:-:S02]  /*0740*/  FSEL R9, R9, RZ, P1 ;  /* 0x000000ff09097208 */ /* 0x000fc40000800000 */
[----:B------:R-:W-:Y:S01]  /*0750*/  FSETP.GEU.AND P2, PT, |R7|, 1.175494350822287508e-38, PT ;  /* 0x008000000700780b */ /* 0x000fe20003f4e200 */
[----:B------:R-:W-:Y:S01]  /*0760*/  FMUL R17, R13, R13 ;  /* 0x0000000d0d117220 */ /* 0x000fe20000400000 */
[----:B------:R-:W-:Y:S01]  /*0770*/  FSETP.GT.AND P1, PT, |R7|, 8.50705917302346158658e+37, PT ;  /* 0x7e8000000700780b */ /* 0x000fe20003f24200 */
[----:B------:R-:W-:Y:S01]  /*0780*/  FFMA R8, R13, R9, R8 ;  /* 0x000000090d087223 */ /* 0x000fe20000000008 */
[----:B----4-:R-:W-:Y:S01]  /*0790*/  FADD R12, R12, R15 ;  /* 0x0000000f0c0c7221 */ /* 0x010fe20000000000 */
[----:B------:R-:W-:Y:S01]  /*07a0*/  FMUL R17, R10, R17 ;  /* 0x000000110a117220 */ /* 0x000fe20000400000 */
[----:B------:R-:W-:Y:S02]  /*07b0*/  FSEL R16, R16, R7, P1 ;  /* 0x0000000710107208 */ /* 0x000fe40000800000 */
[----:B------:R-:W1:Y:S01]  /*07c0*/  SHFL.BFLY PT, R13, R8, 0x1, 0x1f ;  /* 0x0c201f00080d7f89 */ /* 0x000e6200000e0000 */
[----:B------:R-:W-:Y:S01]  /*07d0*/  FFMA R12, R9, R17, R12 ;  /* 0x00000011090c7223 */ /* 0x000fe2000000000c */
[----:B------:R-:W-:-:S03]  /*07e0*/  SHF.R.U32.HI R10, RZ, 0x3, R14 ;  /* 0x00000003ff0a7819 */ /* 0x000fc6000001160e */
[----:B------:R-:W-:Y:S01]  /*07f0*/  @!P2 FMUL R16, R16, 16777216 ;  /* 0x4b8000001010a820 */ /* 0x000fe20000400000 */
[----:B------:R-:W2:Y:S01]  /*0800*/  SHFL.BFLY PT, R9, R12, 0x1, 0x1f ;  /* 0x0c201f000c097f89 */ /* 0x000ea200000e0000 */
[----:B------:R-:W-:Y:S01]  /*0810*/  @P1 FMUL R11, R11, 0.25 ;  /* 0x3e8000000b0b1820 */ /* 0x000fe20000400000 */
[----:B------:R-:W-:Y:S02]  /*0820*/  FSETP.NEU.AND P1, PT, R7, RZ, PT ;  /* 0x000000ff0700720b */ /* 0x000fe40003f2d000 */
[----:B------:R-:W-:Y:S01]  /*0830*/  LOP3.LUT R10, R10, 0x4, RZ, 0xc0, !PT ;  /* 0x000000040a0a7812 */ /* 0x000fe200078ec0ff */
[----:B------:R-:W3:Y:S01]  /*0840*/  MUFU.RCP R16, R16 ;  /* 0x0000001000107308 */ /* 0x000ee20000001000 */
[----:B------:R-:W-:Y:S01]  /*0850*/  @!P2 FMUL R11, R11, 16777216 ;  /* 0x4b8000000b0ba820 */ /* 0x000fe20000400000 */
[----:B------:R-:W-:Y:S01]  /*0860*/  LOP3.LUT P2, RZ, R14, 0x1f, RZ, 0xc0, !PT ;  /* 0x0000001f0eff7812 */ /* 0x000fe2000784c0ff */
[----:B-1----:R-:W-:Y:S02]  /*0870*/  FADD R13, -R8, R13 ;  /* 0x0000000d080d7221 */ /* 0x002fe40000000100 */
[----:B---3--:R-:W-:-:S10]  /*0880*/  FMUL R11, R16, R11 ;  /* 0x0000000b100b7220 */ /* 0x008fd40000400000 */
[----:B------:R-:W-:Y:S01]  /*0890*/  @!P2 STS [R10+UR4+0x10], R7 ;  /* 0x000010070a00a988 */ /* 0x000fe20008000804 */
[----:B------:R-:W-:Y:S01]  /*08a0*/  FMUL R15, R13, R13 ;  /* 0x0000000d0d0f7220 */ /* 0x000fe20000400000 */
[----:B--2---:R-:W-:Y:S01]  /*08b0*/  FADD R12, R12, R9 ;  /* 0x000000090c0c7221 */ /* 0x004fe20000000000 */
[----:B------:R-:W-:Y:S02]  /*08c0*/  FSEL R11, R11, RZ, P1 ;  /* 0x000000ff0b0b7208 */ /* 0x000fe40000800000 */
[----:B------:R-:W-:-:S03]  /*08d0*/  FMUL R15, R6, R15 ;  /* 0x0000000f060f7220 */ /* 0x000fc60000400000 */
[----:B------:R-:W-:Y:S01]  /*08e0*/  FFMA R13, R13, R11, R8 ;  /* 0x0000000b0d0d7223 */ /* 0x000fe20000000008 */
[----:B------:R-:W-:Y:S01]  /*08f0*/  FFMA R15, R11, R15, R12 ;  /* 0x0000000f0b0f7223 */ /* 0x000fe2000000000c */
[----:B------:R-:W-:-:S03]  /*0900*/  LEA R8, R14, UR4, 0x2 ;  /* 0x000000040e087c11 */ /* 0x000fc6000f8e10ff */
[----:B------:R-:W-:Y:S04]  /*0910*/  @!P2 STS [R10+UR4], R13 ;  /* 0x0000000d0a00a988 */ /* 0x000fe80008000804 */
[----:B------:R1:W-:Y:S01]  /*0920*/  @!P2 STS [R10+UR4+0x8], R15 ;  /* 0x0000080f0a00a988 */ /* 0x0003e20008000804 */
[----:B------:R-:W-:Y:S01]  /*0930*/  BAR.SYNC.DEFER_BLOCKING 0x0 ;  /* 0x0000000000007b1d */ /* 0x000fe20000010000 */
[----:B-1----:R-:W-:-:S05]  /*0940*/  LOP3.LUT R10, R14, 0x1, RZ, 0xc0, !PT ;  /* 0x000000010e0a7812 */ /* 0x002fca00078ec0ff */
[----:B------:R-:W1:Y:S04]  /*0950*/  @!P3 LDS R3, [R8+0x10] ;  /* 0x000010000803b984 */ /* 0x000e680000000800 */
[----:B------:R-:W2:Y:S04]  /*0960*/  @!P3 LDS R2, [R8] ;  /* 0x000000000802b984 */ /* 0x000ea80000000800 */
[----:B------:R-:W3:Y:S04]  /*0970*/  @!P3 LDS R4, [R8+0x8] ;  /* 0x000008000804b984 */ /* 0x000ee80000000800 */
[----:B-1----:R-:W1:Y:S04]  /*0980*/  SHFL.BFLY PT, R6, R3, 0x1, 0x1f ;  /* 0x0c201f0003067f89 */ /* 0x002e6800000e0000 */
[----:B--2---:R-:W2:Y:S04]  /*0990*/  SHFL.BFLY PT, R7, R2, 0x1, 0x1f ;  /* 0x0c201f0002077f89 */ /* 0x004ea800000e0000 */
[----:B---3--:R-:W3:Y:S01]  /*09a0*/  SHFL.BFLY PT, R9, R4, 0x1, 0x1f ;  /* 0x0c201f0004097f89 */ /* 0x008ee200000e0000 */
[----:B-1----:R-:W-:-:S04]  /*09b0*/  FADD R11, R3, R6 ;  /* 0x00000006030b7221 */ /* 0x002fc80000000000 */
[C---:B------:R-:W-:Y:S01]  /*09c0*/  FMUL R12, R11.reuse, 0.25 ;  /* 0x3e8000000b0c7820 */ /* 0x040fe20000400000 */
[C---:B------:R-:W-:Y:S01]  /*09d0*/  FSETP.GEU.AND P2, PT, |R11|.reuse, 1.175494350822287508e-38, PT ;  /* 0x008000000b00780b */ /* 0x040fe20003f4e200 */
[----:B--2---:R-:W-:Y:S01]  /*09e0*/  FADD R7, -R2, R7 ;  /* 0x0000000702077221 */ /* 0x004fe20000000100 */
[----:B------:R-:W-:Y:S01]  /*09f0*/  FSETP.GT.AND P1, PT, |R11|, 8.50705917302346158658e+37, PT ;  /* 0x7e8000000b00780b */ /* 0x000fe20003f24200 */
[----:B---3--:R-:W-:-:S03]  /*0a00*/  FADD R4, R4, R9 ;  /* 0x0000000904047221 */ /* 0x008fc60000000000 */
[----:B------:R-:W-:-:S07]  /*0a10*/  FSEL R12, R12, R11, P1 ;  /* 0x0000000b0c0c7208 */ /* 0x000fce0000800000 */
[----:B------:R-:W-:Y:S02]  /*0a20*/  @!P2 FMUL R12, R12, 16777216 ;  /* 0x4b8000000c0ca820 */ /* 0x000fe40000400000 */
[----:B------:R-:W-:Y:S01]  /*0a30*/  @P1 FMUL R6, R6, 0.25 ;  /* 0x3e80000006061820 */ /* 0x000fe20000400000 */
[----:B------:R-:W-:Y:S01]  /*0a40*/  ISETP.NE.U32.AND P1, PT, R10, 0x1, PT ;  /* 0x000000010a00780c */ /* 0x000fe20003f25070 */
[----:B------:R-:W1:Y:S02]  /*0a50*/  MUFU.RCP R13, R12 ;  /* 0x0000000c000d7308 */ /* 0x000e640000001000 */
[----:B------:R-:W-:Y:S01]  /*0a60*/  @!P2 FMUL R6, R6, 16777216 ;  /* 0x4b8000000606a820 */ /* 0x000fe20000400000 */
[----:B------:R-:W-:Y:S02]  /*0a70*/  FSETP.NEU.AND P2, PT, R11, RZ, PT ;  /* 0x000000ff0b00720b */ /* 0x000fe40003f4d000 */
[----:B------:R-:W-:Y:S01]  /*0a80*/  ISETP.LT.AND P1, PT, R14, 0x2, P1 ;  /* 0x000000020e00780c */ /* 0x000fe20000f21270 */
[----:B-1----:R-:W-:Y:S01]  /*0a90*/  FMUL R13, R13, R6 ;  /* 0x000000060d0d7220 */ /* 0x002fe20000400000 */
[----:B------:R-:W-:-:S11]  /*0aa0*/  FMUL R6, R7, R7 ;  /* 0x0000000707067220 */ /* 0x000fd60000400000 */
[----:B------:R-:W-:Y:S01]  /*0ab0*/  @P1 STS [R8+0x10], R11 ;  /* 0x0000100b08001388 */ /* 0x000fe20000000800 */
[----:B------:R-:W-:Y:S01]  /*0ac0*/  FSEL R13, R13, RZ, P2 ;  /* 0x000000ff0d0d7208 */ /* 0x000fe20001000000 */
[----:B------:R-:W-:-:S04]  /*0ad0*/  FMUL R6, R3, R6 ;  /* 0x0000000603067220 */ /* 0x000fc80000400000 */
[----:B------:R-:W-:Y:S01]  /*0ae0*/  FFMA R9, R7, R13, R2 ;  /* 0x0000000d07097223 */ /* 0x000fe20000000002 */
[----:B------:R-:W-:Y:S01]  /*0af0*/  FFMA R13, R13, R6, R4 ;  /* 0x000000060d0d7223 */ /* 0x000fe20000000004 */
[----:B------:R-:W1:Y:S03]  /*0b00*/  LDC.64 R2, c[0x0][0x228] ;  /* 0x00008a00ff027b82 */ /* 0x000e660000000a00 */
[----:B------:R-:W-:Y:S04]  /*0b10*/  @P1 STS [R8], R9 ;  /* 0x0000000908001388 */ /* 0x000fe80000000800 */
[----:B------:R-:W-:Y:S01]  /*0b20*/  @P1 STS [R8+0x8], R13 ;  /* 0x0000080d08001388 */ /* 0x000fe20000000800 */
[----:B------:R-:W2:Y:S08]  /*0b30*/  LDC.64 R6, c[0x0][0x230] ;  /* 0x00008c00ff067b82 */ /* 0x000eb00000000a00 */
[----:B------:R-:W-:Y:S01]  /*0b40*/  BAR.SYNC.DEFER_BLOCKING 0x0 ;  /* 0x0000000000007b1d */ /* 0x000fe20000010000 */
[----:B-1----:R-:W-:-:S04]  /*0b50*/  IMAD.WIDE R2, R0, 0x4, R2 ;  /* 0x0000000400027825 */ /* 0x002fc800078e0202 */
[----:B--2---:R-:W-:Y:S01]  /*0b60*/  IMAD.WIDE R4, R0, 0x4, R6 ;  /* 0x0000000400047825 */ /* 0x004fe200078e0206 */
[----:B------:R-:W1:Y:S04]  /*0b70*/  LDS R15, [UR4] ;  /* 0x00000004ff0f7984 */ /* 0x000e680008000800 */
[----:B------:R-:W2:Y:S04]  /*0b80*/  LDS R17, [UR4+0x8] ;  /* 0x00000804ff117984 */ /* 0x000ea80008000800 */
[----:B-1----:R1:W-:Y:S04]  /*0b90*/  @P0 STG.E desc[UR6][R2.64], R15 ;  /* 0x0000000f02000986 */ /* 0x0023e8000c101906 */
[----:B--2---:R1:W-:Y:S01]  /*0ba0*/  @P0 STG.E desc[UR6][R4.64], R17 ;  /* 0x0000001104000986 */ /* 0x0043e2000c101906 */
[----:B------:R-:W-:Y:S05]  /*0bb0*/  @!P0 EXIT ;  /* 0x000000000000894d */ /* 0x000fea0003800000 */
[----:B-1----:R-:W0:Y:S01]  /*0bc0*/  LDS R5, [UR4+0x10] ;  /* 0x00001004ff057984 */ /* 0x002e220008000800 */
[----:B------:R-:W1:Y:S02]  /*0bd0*/  LDC.64 R2, c[0x0][0x238] ;  /* 0x00008e00ff027b82 */ /* 0x000e640000000a00 */
[----:B-1----:R-:W-:-:S05]  /*0be0*/  IMAD.WIDE R2, R0, 0x4, R2 ;  /* 0x0000000400027825 */ /* 0x002fca00078e0202 */
[----:B0-----:R-:W-:Y:S01]  /*0bf0*/  STG.E desc[UR6][R2.64], R5 ;  /* 0x0000000502007986 */ /* 0x001fe2000c101906 */
[----:B------:R-:W-:Y:S05]  /*0c00*/  EXIT ;  /* 0x000000000000794d */ /* 0x000fea0003800000 */
.L_x_0:
[----:B------:R-:W-:-:S00]  /*0c10*/  BRA `(.L_x_0) ;  /* 0xfffffffc00fc7947 */ /* 0x000fc0000383ffff */
[----:B------:R-:W-:-:S00]  /*0c20*/  NOP ;  /* 0x0000000000007918 */ /* 0x000fc00000000000 */
        /* <DEDUP_REMOVED lines=13> */
.L_x_1:


//--------------------- .nv.shared.triton_per_fused_native_group_norm_16 --------------------------
	.section	.nv.shared.triton_per_fused_native_group_norm_16,"aw",@nobits
	.sectionflags	@""
	.align	16
	.zero		1024


//--------------------- .nv.constant0.triton_per_fused_native_group_norm_16 --------------------------
	.section	.nv.constant0.triton_per_fused_native_group_norm_16,"a",@progbits
	.sectionflags	@""
	.align	4
.nv.constant0.triton_per_fused_native_group_norm_16:
	.zero		584
